	.headerflags	@"EF_CUDA_TEXMODE_UNIFIED EF_CUDA_64BIT_ADDRESS EF_CUDA_ACCELERATORS EF_CUDA_SM90 EF_CUDA_VIRTUAL_SM(EF_CUDA_SM90)"
	.elftype	@"ET_EXEC"


//--------------------- .nv.info                  --------------------------
	.section	.nv.info,"",@"SHT_CUDA_INFO"
	.align	4


	//----- nvinfo : EIATTR_REGCOUNT
	.align		4
        /*0000*/ 	.byte	0x04, 0x2f
        /*0002*/ 	.short	(.L_3 - .L_2)
	.align		4
.L_2:
        /*0004*/ 	.word	index@(triton_poi_fused__native_batch_norm_legit_no_training_relu_0)
        /*0008*/ 	.word	0x00000012


	//----- nvinfo : EIATTR_MIN_STACK_SIZE
	.align		4
.L_3:
        /*000c*/ 	.byte	0x04, 0x12
        /*000e*/ 	.short	(.L_5 - .L_4)
	.align		4
.L_4:
        /*0010*/ 	.word	index@(triton_poi_fused__native_batch_norm_legit_no_training_relu_0)
        /*0014*/ 	.word	0x00000000


	//----- nvinfo : EIATTR_FRAME_SIZE
	.align		4
.L_5:
        /*0018*/ 	.byte	0x04, 0x11
        /*001a*/ 	.short	(.L_7 - .L_6)
	.align		4
.L_6:
        /*001c*/ 	.word	index@(triton_poi_fused__native_batch_norm_legit_no_training_relu_0)
        /*0020*/ 	.word	0x00000000


	//----- nvinfo : EIATTR_MIN_STACK_SIZE
	.align		4
.L_7:
        /*0024*/ 	.byte	0x04, 0x12
        /*0026*/ 	.short	(.L_9 - .L_8)
	.align		4
.L_8:
        /*0028*/ 	.word	index@(triton_poi_fused__native_batch_norm_legit_no_training_relu_0)
        /*002c*/ 	.word	0x00000000
.L_9:


//--------------------- .nv.info.triton_poi_fused__native_batch_norm_legit_no_training_relu_0 --------------------------
	.section	.nv.info.triton_poi_fused__native_batch_norm_legit_no_training_relu_0,"",@"SHT_CUDA_INFO"
	.sectionflags	@""
	.align	4


	//----- nvinfo : EIATTR_CUDA_API_VERSION
	.align		4
        /*0000*/ 	.byte	0x04, 0x37
        /*0002*/ 	.short	(.L_11 - .L_10)
.L_10:
        /*0004*/ 	.word	0x0000007c


	//----- nvinfo : EIATTR_KPARAM_INFO
	.align		4
.L_11:
        /*0008*/ 	.byte	0x04, 0x17
        /*000a*/ 	.short	(.L_13 - .L_12)
.L_12:
        /*000c*/ 	.word	0x00000000
        /*0010*/ 	.short	0x0006
        /*0012*/ 	.short	0x0030
        /*0014*/ 	.byte	0x00, 0xf0, 0x11, 0x00


	//----- nvinfo : EIATTR_KPARAM_INFO
	.align		4
.L_13:
        /*0018*/ 	.byte	0x04, 0x17
        /*001a*/ 	.short	(.L_15 - .L_14)
.L_14:
        /*001c*/ 	.word	0x00000000
        /*0020*/ 	.short	0x0005
        /*0022*/ 	.short	0x0028
        /*0024*/ 	.byte	0x00, 0xf4, 0x21, 0x00


	//----- nvinfo : EIATTR_KPARAM_INFO
	.align		4
.L_15:
        /*0028*/ 	.byte	0x04, 0x17
        /*002a*/ 	.short	(.L_17 - .L_16)
.L_16:
        /*002c*/ 	.word	0x00000000
        /*0030*/ 	.short	0x0004
        /*0032*/ 	.short	0x0020
        /*0034*/ 	.byte	0x00, 0xf4, 0x21, 0x00


	//----- nvinfo : EIATTR_KPARAM_INFO
	.align		4
.L_17:
        /*0038*/ 	.byte	0x04, 0x17
        /*003a*/ 	.short	(.L_19 - .L_18)
.L_18:
        /*003c*/ 	.word	0x00000000
        /*0040*/ 	.short	0x0003
        /*0042*/ 	.short	0x0018
        /*0044*/ 	.byte	0x00, 0xf4, 0x21, 0x00


	//----- nvinfo : EIATTR_KPARAM_INFO
	.align		4
.L_19:
        /*0048*/ 	.byte	0x04, 0x17
        /*004a*/ 	.short	(.L_21 - .L_20)
.L_20:
        /*004c*/ 	.word	0x00000000
        /*0050*/ 	.short	0x0002
        /*0052*/ 	.short	0x0010
        /*0054*/ 	.byte	0x00, 0xf4, 0x21, 0x00


	//----- nvinfo : EIATTR_KPARAM_INFO
	.align		4
.L_21:
        /*0058*/ 	.byte	0x04, 0x17
        /*005a*/ 	.short	(.L_23 - .L_22)
.L_22:
        /*005c*/ 	.word	0x00000000
        /*0060*/ 	.short	0x0001
        /*0062*/ 	.short	0x0008
        /*0064*/ 	.byte	0x00, 0xf4, 0x21, 0x00


	//----- nvinfo : EIATTR_KPARAM_INFO
	.align		4
.L_23:
        /*0068*/ 	.byte	0x04, 0x17
        /*006a*/ 	.short	(.L_25 - .L_24)
.L_24:
        /*006c*/ 	.word	0x00000000
        /*0070*/ 	.short	0x0000
        /*0072*/ 	.short	0x0000
        /*0074*/ 	.byte	0x00, 0xf4, 0x21, 0x00


	//----- nvinfo : EIATTR_SPARSE_MMA_MASK
	.align		4
.L_25:
        /*0078*/ 	.byte	0x03, 0x50
        /*007a*/ 	.short	0x0000


	//----- nvinfo : EIATTR_MAXREG_COUNT
	.align		4
        /*007c*/ 	.byte	0x03, 0x1b
        /*007e*/ 	.short	0x00ff


	//----- nvinfo : EIATTR_EXIT_INSTR_OFFSETS
	.align		4
        /*0080*/ 	.byte	0x04, 0x1c
        /*0082*/ 	.short	(.L_27 - .L_26)


	//   ....[0]....
.L_26:
        /*0084*/ 	.word	0x00000320


	//   ....[1]....
        /*0088*/ 	.word	0x00000340


	//----- nvinfo : EIATTR_REQNTID
	.align		4
.L_27:
        /*008c*/ 	.byte	0x04, 0x10
        /*008e*/ 	.short	(.L_29 - .L_28)
.L_28:
        /*0090*/ 	.word	0x00000080
        /*0094*/ 	.word	0x00000001
        /*0098*/ 	.word	0x00000001


	//----- nvinfo : EIATTR_CBANK_PARAM_SIZE
	.align		4
.L_29:
        /*009c*/ 	.byte	0x03, 0x19
        /*009e*/ 	.short	0x0034


	//----- nvinfo : EIATTR_PARAM_CBANK
	.align		4
        /*00a0*/ 	.byte	0x04, 0x0a
        /*00a2*/ 	.short	(.L_31 - .L_30)
	.align		4
.L_30:
        /*00a4*/ 	.word	index@(.nv.constant0.triton_poi_fused__native_batch_norm_legit_no_training_relu_0)
        /*00a8*/ 	.short	0x0210
        /*00aa*/ 	.short	0x0034


	//----- nvinfo : EIATTR_SW_WAR
	.align		4
.L_31:
        /*00ac*/ 	.byte	0x04, 0x36
        /*00ae*/ 	.short	(.L_33 - .L_32)
.L_32:
        /*00b0*/ 	.word	0x00000008
.L_33:


//--------------------- .nv.callgraph             --------------------------
	.section	.nv.callgraph,"",@"SHT_CUDA_CALLGRAPH"
	.align	4
	.sectionentsize	8
	.align		4
        /*0000*/ 	.word	0x00000000
	.align		4
        /*0004*/ 	.word	0xffffffff
	.align		4
        /*0008*/ 	.word	0x00000000
	.align		4
        /*000c*/ 	.word	0xfffffffe
	.align		4
        /*0010*/ 	.word	0x00000000
	.align		4
        /*0014*/ 	.word	0xfffffffd
	.align		4
        /*0018*/ 	.word	0x00000000
	.align		4
        /*001c*/ 	.word	0xfffffffc


//--------------------- .nv.constant4             --------------------------
	.section	.nv.constant4,"a",@progbits
	.align	8
	.align		8
.nv.constant4:
        /*0000*/ 	.dword	_$_str
	.align		8
        /*0008*/ 	.dword	_$_str_$_2


//--------------------- .text.triton_poi_fused__native_batch_norm_legit_no_training_relu_0 --------------------------
	.section	.text.triton_poi_fused__native_batch_norm_legit_no_training_relu_0,"ax",@progbits
	.align	128
        .global         triton_poi_fused__native_batch_norm_legit_no_training_relu_0
        .type           triton_poi_fused__native_batch_norm_legit_no_training_relu_0,@function
        .size           triton_poi_fused__native_batch_norm_legit_no_training_relu_0,(.L_x_1 - triton_poi_fused__native_batch_norm_legit_no_training_relu_0)
        .other          triton_poi_fused__native_batch_norm_legit_no_training_relu_0,@"STO_CUDA_ENTRY STV_DEFAULT"
triton_poi_fused__native_batch_norm_legit_no_training_relu_0:
.text.triton_poi_fused__native_batch_norm_legit_no_training_relu_0:
[----:B------:R-:W0:Y:S01]  /*0000*/  LDC R1, c[0x0][0x28] ;  /* 0x00000a00ff017b82 */ /* 0x000e220000000800 */
[----:B------:R-:W1:Y:S07]  /*0010*/  S2R R0, SR_TID.X ;  /* 0x0000000000007919 */ /* 0x000e6e0000002100 */
[----:B------:R-:W2:Y:S01]  /*0020*/  LDC.64 R8, c[0x0][0x220] ;  /* 0x00008800ff087b82 */ /* 0x000ea20000000a00 */
[----:B------:R-:W-:Y:S01]  /*0030*/  HFMA2.MMA R14, -RZ, RZ, 0, 0 ;  /* 0x00000000ff0e7435 */ /* 0x000fe200000001ff */
[----:B------:R-:W-:Y:S01]  /*0040*/  ULDC.64 UR4, c[0x0][0x208] ;  /* 0x0000820000047ab9 */ /* 0x000fe20000000a00 */
[----:B------:R-:W3:Y:S05]  /*0050*/  S2R R3, SR_CTAID.X ;  /* 0x0000000000037919 */ /* 0x000eea0000002500 */
[----:B------:R-:W4:Y:S08]  /*0060*/  LDC.64 R4, c[0x0][0x210] ;  /* 0x00008400ff047b82 */ /* 0x000f300000000a00 */
[----:B------:R-:W5:Y:S08]  /*0070*/  LDC.64 R6, c[0x0][0x218] ;  /* 0x00008600ff067b82 */ /* 0x000f700000000a00 */
[----:B------:R-:W4:Y:S01]  /*0080*/  LDC.64 R10, c[0x0][0x228] ;  /* 0x00008a00ff0a7b82 */ /* 0x000f220000000a00 */
[----:B-1----:R-:W-:-:S07]  /*0090*/  LOP3.LUT R0, R0, 0x7f, RZ, 0xc0, !PT ;  /* 0x0000007f00007812 */ /* 0x002fce00078ec0ff */
[----:B------:R-:W1:Y:S01]  /*00a0*/  LDC.64 R12, c[0x0][0x230] ;  /* 0x00008c00ff0c7b82 */ /* 0x000e620000000a00 */
[----:B---3--:R-:W-:-:S04]  /*00b0*/  LEA R0, R3, R0, 0x7 ;  /* 0x0000000003007211 */ /* 0x008fc800078e38ff */
[C---:B------:R-:W-:Y:S01]  /*00c0*/  ISETP.GE.AND P0, PT, R0.reuse, 0x1880, PT ;  /* 0x000018800000780c */ /* 0x040fe20003f06270 */
[----:B------:R-:W-:-:S05]  /*00d0*/  IMAD.HI R2, R0, 0x5397829d, RZ ;  /* 0x5397829d00027827 */ /* 0x000fca00078e02ff */
[----:B------:R-:W-:-:S04]  /*00e0*/  SHF.R.U32.HI R3, RZ, 0x1f, R2 ;  /* 0x0000001fff037819 */ /* 0x000fc80000011602 */
[----:B------:R-:W-:-:S04]  /*00f0*/  LEA.HI.SX32 R3, R2, R3, 0x1c ;  /* 0x0000000302037211 */ /* 0x000fc800078fe2ff */
[----:B------:R-:W-:-:S04]  /*0100*/  SHF.R.S32.HI R2, RZ, 0x1f, R3 ;  /* 0x0000001fff027819 */ /* 0x000fc80000011403 */
[----:B------:R-:W-:-:S04]  /*0110*/  LEA.HI R2, R2, R3, RZ, 0x5 ;  /* 0x0000000302027211 */ /* 0x000fc800078f28ff */
[----:B------:R-:W-:-:S04]  /*0120*/  LOP3.LUT R2, R2, 0xffffffe0, RZ, 0xc0, !PT ;  /* 0xffffffe002027812 */ /* 0x000fc800078ec0ff */
[----:B------:R-:W-:-:S05]  /*0130*/  IADD3 R15, R3, -R2, RZ ;  /* 0x80000002030f7210 */ /* 0x000fca0007ffe0ff */
[----:B--2---:R-:W-:-:S05]  /*0140*/  IMAD.WIDE R8, R15, 0x4, R8 ;  /* 0x000000040f087825 */ /* 0x004fca00078e0208 */
[----:B------:R2:W3:Y:S01]  /*0150*/  @!P0 LDG.E.EL R14, desc[UR4][R8.64] ;  /* 0x00000004080e8981 */ /* 0x0004e2000c2e1900 */
[----:B------:R-:W-:Y:S01]  /*0160*/  CS2R R2, SRZ ;  /* 0x0000000000027805 */ /* 0x000fe2000001ff00 */
[----:B----4-:R-:W-:-:S04]  /*0170*/  IMAD.WIDE R4, R0, 0x4, R4 ;  /* 0x0000000400047825 */ /* 0x010fc800078e0204 */
[C---:B-----5:R-:W-:Y:S01]  /*0180*/  IMAD.WIDE R6, R15.reuse, 0x4, R6 ;  /* 0x000000040f067825 */ /* 0x060fe200078e0206 */
[----:B------:R4:W5:Y:S03]  /*0190*/  @!P0 LDG.E R2, desc[UR4][R4.64] ;  /* 0x0000000404028981 */ /* 0x000966000c1e1900 */
[C---:B0-2---:R-:W-:Y:S01]  /*01a0*/  IMAD.WIDE R8, R15.reuse, 0x4, R10 ;  /* 0x000000040f087825 */ /* 0x045fe200078e020a */
[----:B------:R0:W5:Y:S03]  /*01b0*/  @!P0 LDG.E.EL R3, desc[UR4][R6.64] ;  /* 0x0000000406038981 */ /* 0x000166000c2e1900 */
[----:B-1----:R-:W-:Y:S01]  /*01c0*/  IMAD.WIDE R10, R15, 0x4, R12 ;  /* 0x000000040f0a7825 */ /* 0x002fe200078e020c */
[----:B------:R-:W-:Y:S01]  /*01d0*/  CS2R R12, SRZ ;  /* 0x00000000000c7805 */ /* 0x000fe2000001ff00 */
[----:B----4-:R-:W1:Y:S05]  /*01e0*/  LDC.64 R4, c[0x0][0x238] ;  /* 0x00008e00ff047b82 */ /* 0x010e6a0000000a00 */
[----:B------:R-:W2:Y:S04]  /*01f0*/  @!P0 LDG.E.EL R12, desc[UR4][R8.64] ;  /* 0x00000004080c8981 */ /* 0x000ea8000c2e1900 */
[----:B------:R-:W2:Y:S01]  /*0200*/  @!P0 LDG.E.EL R13, desc[UR4][R10.64] ;  /* 0x000000040a0d8981 */ /* 0x000ea2000c2e1900 */
[----:B0-----:R-:W-:Y:S01]  /*0210*/  MOV R6, 0x3e800000 ;  /* 0x3e80000000067802 */ /* 0x001fe20000000f00 */
[----:B---3--:R-:W-:-:S04]  /*0220*/  FADD R14, R14, 9.9999997473787516356e-06 ;  /* 0x3727c5ac0e0e7421 */ /* 0x008fc80000000000 */
[----:B------:R-:W0:Y:S01]  /*0230*/  MUFU.SQRT R15, R14 ;  /* 0x0000000e000f7308 */ /* 0x000e220000002000 */
[----:B-----5:R-:W-:Y:S01]  /*0240*/  FADD R2, -R3, R2 ;  /* 0x0000000203027221 */ /* 0x020fe20000000100 */
[C---:B0-----:R-:W-:Y:S02]  /*0250*/  FSETP.GT.AND P1, PT, R15.reuse, 8.50705917302346158658e+37, PT ;  /* 0x7e8000000f00780b */ /* 0x041fe40003f24000 */
[----:B------:R-:W-:Y:S02]  /*0260*/  FSETP.GEU.AND P2, PT, R15, 1.175494350822287508e-38, PT ;  /* 0x008000000f00780b */ /* 0x000fe40003f4e000 */
[----:B------:R-:W-:-:S09]  /*0270*/  FSEL R6, R6, 1, P1 ;  /* 0x3f80000006067808 */ /* 0x000fd20000800000 */
[----:B------:R-:W-:Y:S02]  /*0280*/  @P1 FMUL R15, R15, 0.25 ;  /* 0x3e8000000f0f1820 */ /* 0x000fe40000400000 */
[----:B------:R-:W-:Y:S02]  /*0290*/  @!P2 FMUL R6, R6, 16777216 ;  /* 0x4b8000000606a820 */ /* 0x000fe40000400000 */
[----:B------:R-:W-:-:S06]  /*02a0*/  @!P2 FMUL R15, R15, 16777216 ;  /* 0x4b8000000f0fa820 */ /* 0x000fcc0000400000 */
[----:B------:R-:W0:Y:S02]  /*02b0*/  MUFU.RCP R15, R15 ;  /* 0x0000000f000f7308 */ /* 0x000e240000001000 */
[----:B0-----:R-:W-:-:S04]  /*02c0*/  FMUL R3, R15, R6 ;  /* 0x000000060f037220 */ /* 0x001fc80000400000 */
[----:B------:R-:W-:-:S04]  /*02d0*/  FMUL R2, R2, R3 ;  /* 0x0000000302027220 */ /* 0x000fc80000400000 */
[----:B--2---:R-:W-:Y:S01]  /*02e0*/  FFMA R12, R2, R12, R13 ;  /* 0x0000000c020c7223 */ /* 0x004fe2000000000d */
[----:B-1----:R-:W-:-:S04]  /*02f0*/  IMAD.WIDE R2, R0, 0x4, R4 ;  /* 0x0000000400027825 */ /* 0x002fc800078e0204 */
[----:B------:R-:W-:-:S04]  /*0300*/  FSETP.GEU.AND P1, PT, R12, RZ, PT ;  /* 0x000000ff0c00720b */ /* 0x000fc80003f2e000 */
[----:B------:R-:W-:Y:S01]  /*0310*/  FSEL R5, R12, RZ, P1 ;  /* 0x000000ff0c057208 */ /* 0x000fe20000800000 */
[----:B------:R-:W-:Y:S08]  /*0320*/  @P0 EXIT ;  /* 0x000000000000094d */ /* 0x000ff00003800000 */
[----:B------:R-:W-:Y:S01]  /*0330*/  STG.E desc[UR4][R2.64], R5 ;  /* 0x0000000502007986 */ /* 0x000fe2000c101904 */
[----:B------:R-:W-:Y:S05]  /*0340*/  EXIT ;  /* 0x000000000000794d */ /* 0x000fea0003800000 */
.L_x_0:
[----:B------:R-:W-:-:S00]  /*0350*/  BRA `(.L_x_0) ;  /* 0xfffffffc00fc7947 */ /* 0x000fc0000383ffff */
[----:B------:R-:W-:-:S00]  /*0360*/  NOP ;  /* 0x0000000000007918 */ /* 0x000fc00000000000 */
        /* <DEDUP_REMOVED lines=9> */
.L_x_1:


//--------------------- .nv.global.init           --------------------------
	.section	.nv.global.init,"aw",@progbits
.nv.global.init:
	.type		_$_str,@object
	.size		_$_str,(_$_str_$_2 - _$_str)
_$_str:
        /*0000*/ 	.byte	0x5f, 0x5f, 0x43, 0x55, 0x44, 0x41, 0x5f, 0x46, 0x54, 0x5a, 0x00
	.type		_$_str_$_2,@object
	.size		_$_str_$_2,(.L_1 - _$_str_$_2)
_$_str_$_2:
        /*000b*/ 	.byte	0x5f, 0x5f, 0x43, 0x55, 0x44, 0x41, 0x5f, 0x50, 0x52, 0x45, 0x43, 0x5f, 0x53, 0x51, 0x52, 0x54
        /*001b*/ 	.byte	0x00
.L_1:


//--------------------- .nv.constant0.triton_poi_fused__native_batch_norm_legit_no_training_relu_0 --------------------------
	.section	.nv.constant0.triton_poi_fused__native_batch_norm_legit_no_training_relu_0,"a",@progbits
	.sectionflags	@""
	.align	4
.nv.constant0.triton_poi_fused__native_batch_norm_legit_no_training_relu_0:
	.zero		580
